	.headerflags	@"EF_CUDA_TEXMODE_UNIFIED EF_CUDA_64BIT_ADDRESS EF_CUDA_ACCELERATORS EF_CUDA_SM90 EF_CUDA_VIRTUAL_SM(EF_CUDA_SM90)"
	.elftype	@"ET_EXEC"


//--------------------- .nv.info                  --------------------------
	.section	.nv.info,"",@"SHT_CUDA_INFO"
	.align	4


	//----- nvinfo : EIATTR_REGCOUNT
	.align		4
        /*0000*/ 	.byte	0x04, 0x2f
        /*0002*/ 	.short	(.L_3 - .L_2)
	.align		4
.L_2:
        /*0004*/ 	.word	index@(triton_poi_fused__native_batch_norm_legit_no_training_add_relu_17)
        /*0008*/ 	.word	0x00000020


	//----- nvinfo : EIATTR_MIN_STACK_SIZE
	.align		4
.L_3:
        /*000c*/ 	.byte	0x04, 0x12
        /*000e*/ 	.short	(.L_5 - .L_4)
	.align		4
.L_4:
        /*0010*/ 	.word	index@(triton_poi_fused__native_batch_norm_legit_no_training_add_relu_17)
        /*0014*/ 	.word	0x00000000


	//----- nvinfo : EIATTR_FRAME_SIZE
	.align		4
.L_5:
        /*0018*/ 	.byte	0x04, 0x11
        /*001a*/ 	.short	(.L_7 - .L_6)
	.align		4
.L_6:
        /*001c*/ 	.word	index@(triton_poi_fused__native_batch_norm_legit_no_training_add_relu_17)
        /*0020*/ 	.word	0x00000000


	//----- nvinfo : EIATTR_MIN_STACK_SIZE
	.align		4
.L_7:
        /*0024*/ 	.byte	0x04, 0x12
        /*0026*/ 	.short	(.L_9 - .L_8)
	.align		4
.L_8:
        /*0028*/ 	.word	index@(triton_poi_fused__native_batch_norm_legit_no_training_add_relu_17)
        /*002c*/ 	.word	0x00000000
.L_9:


//--------------------- .nv.info.triton_poi_fused__native_batch_norm_legit_no_training_add_relu_17 --------------------------
	.section	.nv.info.triton_poi_fused__native_batch_norm_legit_no_training_add_relu_17,"",@"SHT_CUDA_INFO"
	.sectionflags	@""
	.align	4


	//----- nvinfo : EIATTR_CUDA_API_VERSION
	.align		4
        /*0000*/ 	.byte	0x04, 0x37
        /*0002*/ 	.short	(.L_11 - .L_10)
.L_10:
        /*0004*/ 	.word	0x0000007c


	//----- nvinfo : EIATTR_KPARAM_INFO
	.align		4
.L_11:
        /*0008*/ 	.byte	0x04, 0x17
        /*000a*/ 	.short	(.L_13 - .L_12)
.L_12:
        /*000c*/ 	.word	0x00000000
        /*0010*/ 	.short	0x000b
        /*0012*/ 	.short	0x0058
        /*0014*/ 	.byte	0x00, 0xf0, 0x11, 0x00


	//----- nvinfo : EIATTR_KPARAM_INFO
	.align		4
.L_13:
        /*0018*/ 	.byte	0x04, 0x17
        /*001a*/ 	.short	(.L_15 - .L_14)
.L_14:
        /*001c*/ 	.word	0x00000000
        /*0020*/ 	.short	0x000a
        /*0022*/ 	.short	0x0050
        /*0024*/ 	.byte	0x00, 0xf4, 0x21, 0x00


	//----- nvinfo : EIATTR_KPARAM_INFO
	.align		4
.L_15:
        /*0028*/ 	.byte	0x04, 0x17
        /*002a*/ 	.short	(.L_17 - .L_16)
.L_16:
        /*002c*/ 	.word	0x00000000
        /*0030*/ 	.short	0x0009
        /*0032*/ 	.short	0x0048
        /*0034*/ 	.byte	0x00, 0xf4, 0x21, 0x00


	//----- nvinfo : EIATTR_KPARAM_INFO
	.align		4
.L_17:
        /*0038*/ 	.byte	0x04, 0x17
        /*003a*/ 	.short	(.L_19 - .L_18)
.L_18:
        /*003c*/ 	.word	0x00000000
        /*0040*/ 	.short	0x0008
        /*0042*/ 	.short	0x0040
        /*0044*/ 	.byte	0x00, 0xf4, 0x21, 0x00


	//----- nvinfo : EIATTR_KPARAM_INFO
	.align		4
.L_19:
        /*0048*/ 	.byte	0x04, 0x17
        /*004a*/ 	.short	(.L_21 - .L_20)
.L_20:
        /*004c*/ 	.word	0x00000000
        /*0050*/ 	.short	0x0007
        /*0052*/ 	.short	0x0038
        /*0054*/ 	.byte	0x00, 0xf4, 0x21, 0x00


	//----- nvinfo : EIATTR_KPARAM_INFO
	.align		4
.L_21:
        /*0058*/ 	.byte	0x04, 0x17
        /*005a*/ 	.short	(.L_23 - .L_22)
.L_22:
        /*005c*/ 	.word	0x00000000
        /*0060*/ 	.short	0x0006
        /*0062*/ 	.short	0x0030
        /*0064*/ 	.byte	0x00, 0xf4, 0x21, 0x00


	//----- nvinfo : EIATTR_KPARAM_INFO
	.align		4
.L_23:
        /*0068*/ 	.byte	0x04, 0x17
        /*006a*/ 	.short	(.L_25 - .L_24)
.L_24:
        /*006c*/ 	.word	0x00000000
        /*0070*/ 	.short	0x0005
        /*0072*/ 	.short	0x0028
        /*0074*/ 	.byte	0x00, 0xf4, 0x21, 0x00


	//----- nvinfo : EIATTR_KPARAM_INFO
	.align		4
.L_25:
        /*0078*/ 	.byte	0x04, 0x17
        /*007a*/ 	.short	(.L_27 - .L_26)
.L_26:
        /*007c*/ 	.word	0x00000000
        /*0080*/ 	.short	0x0004
        /*0082*/ 	.short	0x0020
        /*0084*/ 	.byte	0x00, 0xf4, 0x21, 0x00


	//----- nvinfo : EIATTR_KPARAM_INFO
	.align		4
.L_27:
        /*0088*/ 	.byte	0x04, 0x17
        /*008a*/ 	.short	(.L_29 - .L_28)
.L_28:
        /*008c*/ 	.word	0x00000000
        /*0090*/ 	.short	0x0003
        /*0092*/ 	.short	0x0018
        /*0094*/ 	.byte	0x00, 0xf4, 0x21, 0x00


	//----- nvinfo : EIATTR_KPARAM_INFO
	.align		4
.L_29:
        /*0098*/ 	.byte	0x04, 0x17
        /*009a*/ 	.short	(.L_31 - .L_30)
.L_30:
        /*009c*/ 	.word	0x00000000
        /*00a0*/ 	.short	0x0002
        /*00a2*/ 	.short	0x0010
        /*00a4*/ 	.byte	0x00, 0xf4, 0x21, 0x00


	//----- nvinfo : EIATTR_KPARAM_INFO
	.align		4
.L_31:
        /*00a8*/ 	.byte	0x04, 0x17
        /*00aa*/ 	.short	(.L_33 - .L_32)
.L_32:
        /*00ac*/ 	.word	0x00000000
        /*00b0*/ 	.short	0x0001
        /*00b2*/ 	.short	0x0008
        /*00b4*/ 	.byte	0x00, 0xf4, 0x21, 0x00


	//----- nvinfo : EIATTR_KPARAM_INFO
	.align		4
.L_33:
        /*00b8*/ 	.byte	0x04, 0x17
        /*00ba*/ 	.short	(.L_35 - .L_34)
.L_34:
        /*00bc*/ 	.word	0x00000000
        /*00c0*/ 	.short	0x0000
        /*00c2*/ 	.short	0x0000
        /*00c4*/ 	.byte	0x00, 0xf4, 0x21, 0x00


	//----- nvinfo : EIATTR_SPARSE_MMA_MASK
	.align		4
.L_35:
        /*00c8*/ 	.byte	0x03, 0x50
        /*00ca*/ 	.short	0x0000


	//----- nvinfo : EIATTR_MAXREG_COUNT
	.align		4
        /*00cc*/ 	.byte	0x03, 0x1b
        /*00ce*/ 	.short	0x00ff


	//----- nvinfo : EIATTR_EXIT_INSTR_OFFSETS
	.align		4
        /*00d0*/ 	.byte	0x04, 0x1c
        /*00d2*/ 	.short	(.L_37 - .L_36)


	//   ....[0]....
.L_36:
        /*00d4*/ 	.word	0x00000720


	//   ....[1]....
        /*00d8*/ 	.word	0x00000740


	//----- nvinfo : EIATTR_REQNTID
	.align		4
.L_37:
        /*00dc*/ 	.byte	0x04, 0x10
        /*00de*/ 	.short	(.L_39 - .L_38)
.L_38:
        /*00e0*/ 	.word	0x00000080
        /*00e4*/ 	.word	0x00000001
        /*00e8*/ 	.word	0x00000001


	//----- nvinfo : EIATTR_CBANK_PARAM_SIZE
	.align		4
.L_39:
        /*00ec*/ 	.byte	0x03, 0x19
        /*00ee*/ 	.short	0x005c


	//----- nvinfo : EIATTR_PARAM_CBANK
	.align		4
        /*00f0*/ 	.byte	0x04, 0x0a
        /*00f2*/ 	.short	(.L_41 - .L_40)
	.align		4
.L_40:
        /*00f4*/ 	.word	index@(.nv.constant0.triton_poi_fused__native_batch_norm_legit_no_training_add_relu_17)
        /*00f8*/ 	.short	0x0210
        /*00fa*/ 	.short	0x005c


	//----- nvinfo : EIATTR_SW_WAR
	.align		4
.L_41:
        /*00fc*/ 	.byte	0x04, 0x36
        /*00fe*/ 	.short	(.L_43 - .L_42)
.L_42:
        /*0100*/ 	.word	0x00000008
.L_43:


//--------------------- .nv.callgraph             --------------------------
	.section	.nv.callgraph,"",@"SHT_CUDA_CALLGRAPH"
	.align	4
	.sectionentsize	8
	.align		4
        /*0000*/ 	.word	0x00000000
	.align		4
        /*0004*/ 	.word	0xffffffff
	.align		4
        /*0008*/ 	.word	0x00000000
	.align		4
        /*000c*/ 	.word	0xfffffffe
	.align		4
        /*0010*/ 	.word	0x00000000
	.align		4
        /*0014*/ 	.word	0xfffffffd
	.align		4
        /*0018*/ 	.word	0x00000000
	.align		4
        /*001c*/ 	.word	0xfffffffc


//--------------------- .nv.constant4             --------------------------
	.section	.nv.constant4,"a",@progbits
	.align	8
	.align		8
.nv.constant4:
        /*0000*/ 	.dword	_$_str
	.align		8
        /*0008*/ 	.dword	_$_str_$_2


//--------------------- .text.triton_poi_fused__native_batch_norm_legit_no_training_add_relu_17 --------------------------
	.section	.text.triton_poi_fused__native_batch_norm_legit_no_training_add_relu_17,"ax",@progbits
	.align	128
        .global         triton_poi_fused__native_batch_norm_legit_no_training_add_relu_17
        .type           triton_poi_fused__native_batch_norm_legit_no_training_add_relu_17,@function
        .size           triton_poi_fused__native_batch_norm_legit_no_training_add_relu_17,(.L_x_1 - triton_poi_fused__native_batch_norm_legit_no_training_add_relu_17)
        .other          triton_poi_fused__native_batch_norm_legit_no_training_add_relu_17,@"STO_CUDA_ENTRY STV_DEFAULT"
triton_poi_fused__native_batch_norm_legit_no_training_add_relu_17:
.text.triton_poi_fused__native_batch_norm_legit_no_training_add_relu_17:
[----:B------:R-:W0:Y:S01]  /*0000*/  LDC R1, c[0x0][0x28] ;  /* 0x00000a00ff017b82 */ /* 0x000e220000000800 */
[----:B------:R-:W1:Y:S01]  /*0010*/  S2R R0, SR_TID.X ;  /* 0x0000000000007919 */ /* 0x000e620000002100 */
[----:B------:R-:W-:-:S06]  /*0020*/  HFMA2.MMA R2, -RZ, RZ, 0, 0 ;  /* 0x00000000ff027435 */ /* 0x000fcc00000001ff */
[----:B------:R-:W2:Y:S01]  /*0030*/  LDC.64 R8, c[0x0][0x228] ;  /* 0x00008a00ff087b82 */ /* 0x000ea20000000a00 */
[----:B------:R-:W-:Y:S01]  /*0040*/  ULDC.64 UR4, c[0x0][0x208] ;  /* 0x0000820000047ab9 */ /* 0x000fe20000000a00 */
[----:B------:R-:W3:Y:S06]  /*0050*/  S2R R3, SR_CTAID.X ;  /* 0x0000000000037919 */ /* 0x000eec0000002500 */
[----:B------:R-:W4:Y:S01]  /*0060*/  LDC.64 R12, c[0x0][0x250] ;  /* 0x00009400ff0c7b82 */ /* 0x000f220000000a00 */
[----:B------:R-:W-:-:S07]  /*0070*/  CS2R R6, SRZ ;  /* 0x0000000000067805 */ /* 0x000fce000001ff00 */
[----:B------:R-:W5:Y:S08]  /*0080*/  LDC.64 R14, c[0x0][0x220] ;  /* 0x00008800ff0e7b82 */ /* 0x000f700000000a00 */
[----:B------:R-:W5:Y:S01]  /*0090*/  LDC.64 R16, c[0x0][0x230] ;  /* 0x00008c00ff107b82 */ /* 0x000f620000000a00 */
[----:B-1----:R-:W-:-:S07]  /*00a0*/  SHF.L.U32 R0, R0, 0x1, RZ ;  /* 0x0000000100007819 */ /* 0x002fce00000006ff */
[----:B------:R-:W1:Y:S01]  /*00b0*/  LDC.64 R20, c[0x0][0x238] ;  /* 0x00008e00ff147b82 */ /* 0x000e620000000a00 */
[----:B------:R-:W-:-:S04]  /*00c0*/  LOP3.LUT R0, R0, 0xfe, RZ, 0xc0, !PT ;  /* 0x000000fe00007812 */ /* 0x000fc800078ec0ff */
[----:B---3--:R-:W-:-:S03]  /*00d0*/  LEA R3, R3, R0, 0x8 ;  /* 0x0000000003037211 */ /* 0x008fc600078e40ff */
[----:B------:R-:W3:Y:S01]  /*00e0*/  LDC.64 R18, c[0x0][0x248] ;  /* 0x00009200ff127b82 */ /* 0x000ee20000000a00 */
[C---:B------:R-:W-:Y:S01]  /*00f0*/  ISETP.GE.AND P0, PT, R3.reuse, 0xb600, PT ;  /* 0x0000b6000300780c */ /* 0x040fe20003f06270 */
[----:B------:R-:W-:-:S05]  /*0100*/  IMAD.HI R0, R3, -0x4bf4bf4b, R2 ;  /* 0xb40b40b503007827 */ /* 0x000fca00078e0202 */
[----:B------:R-:W-:Y:S01]  /*0110*/  SHF.R.U32.HI R5, RZ, 0x1f, R0 ;  /* 0x0000001fff057819 */ /* 0x000fe20000011600 */
[----:B------:R-:W3:Y:S03]  /*0120*/  LDC.64 R22, c[0x0][0x218] ;  /* 0x00008600ff167b82 */ /* 0x000ee60000000a00 */
[----:B------:R-:W-:-:S05]  /*0130*/  LEA.HI.SX32 R5, R0, R5, 0x17 ;  /* 0x0000000500057211 */ /* 0x000fca00078fbaff */
[----:B------:R-:W-:Y:S01]  /*0140*/  IMAD R27, R5, -0x2d8, R3 ;  /* 0xfffffd28051b7824 */ /* 0x000fe200078e0203 */
[----:B------:R-:W-:Y:S01]  /*0150*/  CS2R R4, SRZ ;  /* 0x0000000000047805 */ /* 0x000fe2000001ff00 */
[----:B------:R-:W3:Y:S02]  /*0160*/  LDC.64 R24, c[0x0][0x240] ;  /* 0x00009000ff187b82 */ /* 0x000ee40000000a00 */
[----:B--2---:R-:W-:-:S05]  /*0170*/  IMAD.WIDE R8, R27, 0x4, R8 ;  /* 0x000000041b087825 */ /* 0x004fca00078e0208 */
[----:B------:R2:W3:Y:S01]  /*0180*/  @!P0 LDG.E.EL.64 R4, desc[UR4][R8.64] ;  /* 0x0000000408048981 */ /* 0x0004e2000c2e1b00 */
[----:B----4-:R-:W-:-:S05]  /*0190*/  IMAD.WIDE R12, R27, 0x4, R12 ;  /* 0x000000041b0c7825 */ /* 0x010fca00078e020c */
[----:B------:R5:W4:Y:S01]  /*01a0*/  @!P0 LDG.E.EL.64 R6, desc[UR4][R12.64] ;  /* 0x000000040c068981 */ /* 0x000b22000c2e1b00 */
[----:B------:R-:W-:Y:S02]  /*01b0*/  CS2R R10, SRZ ;  /* 0x00000000000a7805 */ /* 0x000fe4000001ff00 */
[----:B--2---:R-:W-:Y:S01]  /*01c0*/  CS2R R8, SRZ ;  /* 0x0000000000087805 */ /* 0x004fe2000001ff00 */
[----:B-----5:R-:W-:-:S04]  /*01d0*/  IMAD.WIDE R12, R27, 0x4, R14 ;  /* 0x000000041b0c7825 */ /* 0x020fc800078e020e */
[C---:B0-----:R-:W-:Y:S01]  /*01e0*/  IMAD.WIDE R14, R27.reuse, 0x4, R16 ;  /* 0x000000041b0e7825 */ /* 0x041fe200078e0210 */
[----:B------:R0:W2:Y:S04]  /*01f0*/  @!P0 LDG.E.EL.64 R8, desc[UR4][R12.64] ;  /* 0x000000040c088981 */ /* 0x0000a8000c2e1b00 */
[----:B------:R5:W2:Y:S01]  /*0200*/  @!P0 LDG.E.EL.64 R10, desc[UR4][R14.64] ;  /* 0x000000040e0a8981 */ /* 0x000aa2000c2e1b00 */
[----:B------:R-:W-:Y:S01]  /*0210*/  CS2R R16, SRZ ;  /* 0x0000000000107805 */ /* 0x000fe2000001ff00 */
[C---:B-1----:R-:W-:Y:S01]  /*0220*/  IMAD.WIDE R28, R27.reuse, 0x4, R20 ;  /* 0x000000041b1c7825 */ /* 0x042fe200078e0214 */
[----:B0-----:R-:W0:Y:S03]  /*0230*/  LDC.64 R12, c[0x0][0x258] ;  /* 0x00009600ff0c7b82 */ /* 0x001e260000000a00 */
[----:B---3--:R-:W-:Y:S01]  /*0240*/  IMAD.WIDE R20, R27, 0x4, R18 ;  /* 0x000000041b147825 */ /* 0x008fe200078e0212 */
[----:B------:R-:W-:Y:S01]  /*0250*/  CS2R R18, SRZ ;  /* 0x0000000000127805 */ /* 0x000fe2000001ff00 */
[----:B------:R1:W3:Y:S03]  /*0260*/  @!P0 LDG.E.EL.64 R16, desc[UR4][R28.64] ;  /* 0x000000041c108981 */ /* 0x0002e6000c2e1b00 */
[----:B-----5:R-:W5:Y:S02]  /*0270*/  LDC.64 R14, c[0x0][0x260] ;  /* 0x00009800ff0e7b82 */ /* 0x020f640000000a00 */
[----:B------:R1:W2:Y:S02]  /*0280*/  @!P0 LDG.E.EL.64 R18, desc[UR4][R20.64] ;  /* 0x0000000414128981 */ /* 0x0002a4000c2e1b00 */
[----:B-1----:R-:W-:-:S04]  /*0290*/  IMAD.WIDE R28, R3, 0x4, R22 ;  /* 0x00000004031c7825 */ /* 0x002fc800078e0216 */
[----:B------:R-:W-:Y:S01]  /*02a0*/  IMAD.WIDE R22, R3, 0x4, R24 ;  /* 0x0000000403167825 */ /* 0x000fe200078e0218 */
[----:B------:R-:W-:Y:S02]  /*02b0*/  CS2R R24, SRZ ;  /* 0x0000000000187805 */ /* 0x000fe4000001ff00 */
[----:B------:R-:W-:-:S04]  /*02c0*/  CS2R R20, SRZ ;  /* 0x0000000000147805 */ /* 0x000fc8000001ff00 */
[----:B------:R1:W2:Y:S04]  /*02d0*/  @!P0 LDG.E.64 R24, desc[UR4][R22.64] ;  /* 0x0000000416188981 */ /* 0x0002a8000c1e1b00 */
[----:B------:R0:W2:Y:S01]  /*02e0*/  @!P0 LDG.E.64 R20, desc[UR4][R28.64] ;  /* 0x000000041c148981 */ /* 0x0000a2000c1e1b00 */
[----:B-----5:R-:W-:Y:S01]  /*02f0*/  IMAD.WIDE R14, R27, 0x4, R14 ;  /* 0x000000041b0e7825 */ /* 0x020fe200078e020e */
[----:B-1----:R-:W-:-:S03]  /*0300*/  CS2R R22, SRZ ;  /* 0x0000000000167805 */ /* 0x002fc6000001ff00 */
[----:B0-----:R-:W-:Y:S01]  /*0310*/  IMAD.WIDE R28, R27, 0x4, R12 ;  /* 0x000000041b1c7825 */ /* 0x001fe200078e020c */
[----:B------:R-:W-:-:S04]  /*0320*/  CS2R R12, SRZ ;  /* 0x00000000000c7805 */ /* 0x000fc8000001ff00 */
[----:B------:R-:W5:Y:S04]  /*0330*/  @!P0 LDG.E.EL.64 R22, desc[UR4][R28.64] ;  /* 0x000000041c168981 */ /* 0x000f68000c2e1b00 */
[----:B------:R0:W5:Y:S01]  /*0340*/  @!P0 LDG.E.EL.64 R12, desc[UR4][R14.64] ;  /* 0x000000040e0c8981 */ /* 0x000162000c2e1b00 */
[----:B------:R-:W-:-:S06]  /*0350*/  FADD R4, R4, 9.9999997473787516356e-06 ;  /* 0x3727c5ac04047421 */ /* 0x000fcc0000000000 */
[----:B------:R-:W1:Y:S01]  /*0360*/  MUFU.SQRT R4, R4 ;  /* 0x0000000400047308 */ /* 0x000e620000002000 */
[----:B----4-:R-:W-:Y:S01]  /*0370*/  FADD R6, R6, 9.9999997473787516356e-06 ;  /* 0x3727c5ac06067421 */ /* 0x010fe20000000000 */
[----:B------:R-:W-:Y:S01]  /*0380*/  FADD R7, R7, 9.9999997473787516356e-06 ;  /* 0x3727c5ac07077421 */ /* 0x000fe20000000000 */
[----:B------:R-:W-:-:S05]  /*0390*/  FADD R0, R5, 9.9999997473787516356e-06 ;  /* 0x3727c5ac05007421 */ /* 0x000fca0000000000 */
[----:B------:R-:W4:Y:S01]  /*03a0*/  MUFU.SQRT R2, R6 ;  /* 0x0000000600027308 */ /* 0x000f220000002000 */
[----:B-1----:R-:W-:-:S07]  /*03b0*/  FSETP.GT.AND P5, PT, R4, 8.50705917302346158658e+37, PT ;  /* 0x7e8000000400780b */ /* 0x002fce0003fa4000 */
[----:B------:R-:W1:Y:S01]  /*03c0*/  MUFU.SQRT R27, R7 ;  /* 0x00000007001b7308 */ /* 0x000e620000002000 */
[----:B------:R-:W-:-:S07]  /*03d0*/  FSETP.GEU.AND P1, PT, R4, 1.175494350822287508e-38, PT ;  /* 0x008000000400780b */ /* 0x000fce0003f2e000 */
[----:B------:R-:W3:Y:S01]  /*03e0*/  MUFU.SQRT R26, R0 ;  /* 0x00000000001a7308 */ /* 0x000ee20000002000 */
[----:B------:R-:W-:Y:S02]  /*03f0*/  MOV R5, 0x3e800000 ;  /* 0x3e80000000057802 */ /* 0x000fe40000000f00 */
[----:B----4-:R-:W-:Y:S01]  /*0400*/  FSETP.GT.AND P4, PT, R2, 8.50705917302346158658e+37, PT ;  /* 0x7e8000000200780b */ /* 0x010fe20003f84000 */
[----:B------:R-:W-:Y:S01]  /*0410*/  @P5 FMUL R4, R4, 0.25 ;  /* 0x3e80000004045820 */ /* 0x000fe20000400000 */
[----:B0-----:R-:W-:Y:S02]  /*0420*/  FSEL R15, R5, 1, P5 ;  /* 0x3f800000050f7808 */ /* 0x001fe40002800000 */
[----:B-1----:R-:W-:Y:S01]  /*0430*/  FSETP.GT.AND P6, PT, R27, 8.50705917302346158658e+37, PT ;  /* 0x7e8000001b00780b */ /* 0x002fe20003fc4000 */
[----:B------:R-:W-:Y:S01]  /*0440*/  @!P1 FMUL R4, R4, 16777216 ;  /* 0x4b80000004049820 */ /* 0x000fe20000400000 */
[----:B------:R-:W-:Y:S01]  /*0450*/  FSETP.GEU.AND P5, PT, R2, 1.175494350822287508e-38, PT ;  /* 0x008000000200780b */ /* 0x000fe20003fae000 */
[----:B------:R-:W-:Y:S01]  /*0460*/  @!P1 FMUL R15, R15, 16777216 ;  /* 0x4b8000000f0f9820 */ /* 0x000fe20000400000 */
[----:B------:R-:W-:-:S02]  /*0470*/  FSETP.GEU.AND P1, PT, R27, 1.175494350822287508e-38, PT ;  /* 0x008000001b00780b */ /* 0x000fc40003f2e000 */
[C---:B---3--:R-:W-:Y:S02]  /*0480*/  FSETP.GT.AND P2, PT, R26.reuse, 8.50705917302346158658e+37, PT ;  /* 0x7e8000001a00780b */ /* 0x048fe40003f44000 */
[----:B------:R-:W-:Y:S01]  /*0490*/  FSETP.GEU.AND P3, PT, R26, 1.175494350822287508e-38, PT ;  /* 0x008000001a00780b */ /* 0x000fe20003f6e000 */
[----:B------:R-:W0:Y:S01]  /*04a0*/  MUFU.RCP R6, R4 ;  /* 0x0000000400067308 */ /* 0x000e220000001000 */
[----:B------:R-:W-:-:S03]  /*04b0*/  @P4 FMUL R2, R2, 0.25 ;  /* 0x3e80000002024820 */ /* 0x000fc60000400000 */
[----:B------:R-:W-:Y:S02]  /*04c0*/  @P6 FMUL R27, R27, 0.25 ;  /* 0x3e8000001b1b6820 */ /* 0x000fe40000400000 */
[----:B------:R-:W-:Y:S02]  /*04d0*/  @!P5 FMUL R2, R2, 16777216 ;  /* 0x4b8000000202d820 */ /* 0x000fe40000400000 */
[----:B------:R-:W-:Y:S02]  /*04e0*/  @!P1 FMUL R27, R27, 16777216 ;  /* 0x4b8000001b1b9820 */ /* 0x000fe40000400000 */
[----:B------:R-:W-:Y:S02]  /*04f0*/  @P2 FMUL R26, R26, 0.25 ;  /* 0x3e8000001a1a2820 */ /* 0x000fe40000400000 */
[----:B------:R-:W1:Y:S02]  /*0500*/  MUFU.RCP R2, R2 ;  /* 0x0000000200027308 */ /* 0x000e640000001000 */
[----:B------:R-:W-:-:S06]  /*0510*/  @!P3 FMUL R26, R26, 16777216 ;  /* 0x4b8000001a1ab820 */ /* 0x000fcc0000400000 */
[----:B------:R-:W3:Y:S01]  /*0520*/  MUFU.RCP R0, R27 ;  /* 0x0000001b00007308 */ /* 0x000ee20000001000 */
[----:B0-----:R-:W-:Y:S01]  /*0530*/  FMUL R6, R6, R15 ;  /* 0x0000000f06067220 */ /* 0x001fe20000400000 */
[C---:B------:R-:W-:Y:S02]  /*0540*/  FSEL R29, R5.reuse, 1, P4 ;  /* 0x3f800000051d7808 */ /* 0x040fe40002000000 */
[----:B------:R-:W-:-:S04]  /*0550*/  FSEL R15, R5, 1, P6 ;  /* 0x3f800000050f7808 */ /* 0x000fc80003000000 */
[----:B------:R-:W0:Y:S01]  /*0560*/  MUFU.RCP R7, R26 ;  /* 0x0000001a00077308 */ /* 0x000e220000001000 */
[----:B------:R-:W-:Y:S01]  /*0570*/  FSEL R14, R5, 1, P2 ;  /* 0x3f800000050e7808 */ /* 0x000fe20001000000 */
[----:B------:R-:W-:Y:S01]  /*0580*/  @!P5 FMUL R29, R29, 16777216 ;  /* 0x4b8000001d1dd820 */ /* 0x000fe20000400000 */
[----:B------:R-:W4:Y:S01]  /*0590*/  LDC.64 R4, c[0x0][0x210] ;  /* 0x00008400ff047b82 */ /* 0x000f220000000a00 */
[----:B------:R-:W-:Y:S02]  /*05a0*/  @!P1 FMUL R15, R15, 16777216 ;  /* 0x4b8000000f0f9820 */ /* 0x000fe40000400000 */
[----:B------:R-:W-:Y:S01]  /*05b0*/  @!P3 FMUL R14, R14, 16777216 ;  /* 0x4b8000000e0eb820 */ /* 0x000fe20000400000 */
[----:B-1----:R-:W-:Y:S01]  /*05c0*/  FMUL R2, R2, R29 ;  /* 0x0000001d02027220 */ /* 0x002fe20000400000 */
[----:B---3--:R-:W-:Y:S01]  /*05d0*/  FMUL R0, R0, R15 ;  /* 0x0000000f00007220 */ /* 0x008fe20000400000 */
[----:B--2---:R-:W-:Y:S01]  /*05e0*/  FADD R29, -R8, R20 ;  /* 0x00000014081d7221 */ /* 0x004fe20000000100 */
[----:B------:R-:W-:Y:S01]  /*05f0*/  FADD R15, -R18, R24 ;  /* 0x00000018120f7221 */ /* 0x000fe20000000100 */
[----:B------:R-:W-:Y:S01]  /*0600*/  FADD R8, -R9, R21 ;  /* 0x0000001509087221 */ /* 0x000fe20000000100 */
[----:B------:R-:W-:Y:S01]  /*0610*/  FADD R19, -R19, R25 ;  /* 0x0000001913137221 */ /* 0x000fe20000000100 */
[----:B------:R-:W-:Y:S01]  /*0620*/  FMUL R29, R6, R29 ;  /* 0x0000001d061d7220 */ /* 0x000fe20000400000 */
[----:B0-----:R-:W-:Y:S01]  /*0630*/  FMUL R7, R7, R14 ;  /* 0x0000000e07077220 */ /* 0x001fe20000400000 */
[----:B------:R-:W-:Y:S01]  /*0640*/  FMUL R15, R2, R15 ;  /* 0x0000000f020f7220 */ /* 0x000fe20000400000 */
[----:B------:R-:W-:-:S02]  /*0650*/  FMUL R0, R0, R19 ;  /* 0x0000001300007220 */ /* 0x000fc40000400000 */
[----:B------:R-:W-:Y:S01]  /*0660*/  FMUL R8, R7, R8 ;  /* 0x0000000807087220 */ /* 0x000fe20000400000 */
[----:B------:R-:W-:Y:S01]  /*0670*/  FFMA R10, R29, R10, R16 ;  /* 0x0000000a1d0a7223 */ /* 0x000fe20000000010 */
[----:B-----5:R-:W-:Y:S01]  /*0680*/  FFMA R15, R15, R22, R12 ;  /* 0x000000160f0f7223 */ /* 0x020fe2000000000c */
[----:B------:R-:W-:Y:S01]  /*0690*/  FFMA R13, R0, R23, R13 ;  /* 0x00000017000d7223 */ /* 0x000fe2000000000d */
[----:B------:R-:W-:-:S03]  /*06a0*/  FFMA R8, R8, R11, R17 ;  /* 0x0000000b08087223 */ /* 0x000fc60000000011 */
[C---:B------:R-:W-:Y:S01]  /*06b0*/  FSETP.GEU.AND P1, PT, R10.reuse, -R15, PT ;  /* 0x8000000f0a00720b */ /* 0x040fe20003f2e000 */
[----:B------:R-:W-:Y:S01]  /*06c0*/  FADD R10, R10, R15 ;  /* 0x0000000f0a0a7221 */ /* 0x000fe20000000000 */
[C---:B------:R-:W-:Y:S01]  /*06d0*/  FADD R0, R8.reuse, R13 ;  /* 0x0000000d08007221 */ /* 0x040fe20000000000 */
[----:B------:R-:W-:Y:S01]  /*06e0*/  FSETP.GEU.AND P2, PT, R8, -R13, PT ;  /* 0x8000000d0800720b */ /* 0x000fe20003f4e000 */
[----:B----4-:R-:W-:Y:S02]  /*06f0*/  IMAD.WIDE R4, R3, 0x4, R4 ;  /* 0x0000000403047825 */ /* 0x010fe400078e0204 */
[----:B------:R-:W-:Y:S02]  /*0700*/  FSEL R10, R10, RZ, P1 ;  /* 0x000000ff0a0a7208 */ /* 0x000fe40000800000 */
[----:B------:R-:W-:Y:S01]  /*0710*/  FSEL R11, R0, RZ, P2 ;  /* 0x000000ff000b7208 */ /* 0x000fe20001000000 */
[----:B------:R-:W-:Y:S07]  /*0720*/  @P0 EXIT ;  /* 0x000000000000094d */ /* 0x000fee0003800000 */
[----:B------:R-:W-:Y:S01]  /*0730*/  STG.E.64 desc[UR4][R4.64], R10 ;  /* 0x0000000a04007986 */ /* 0x000fe2000c101b04 */
[----:B------:R-:W-:Y:S05]  /*0740*/  EXIT ;  /* 0x000000000000794d */ /* 0x000fea0003800000 */
.L_x_0:
[----:B------:R-:W-:-:S00]  /*0750*/  BRA `(.L_x_0) ;  /* 0xfffffffc00fc7947 */ /* 0x000fc0000383ffff */
[----:B------:R-:W-:-:S00]  /*0760*/  NOP ;  /* 0x0000000000007918 */ /* 0x000fc00000000000 */
        /* <DEDUP_REMOVED lines=9> */
.L_x_1:


//--------------------- .nv.global.init           --------------------------
	.section	.nv.global.init,"aw",@progbits
.nv.global.init:
	.type		_$_str,@object
	.size		_$_str,(_$_str_$_2 - _$_str)
_$_str:
        /*0000*/ 	.byte	0x5f, 0x5f, 0x43, 0x55, 0x44, 0x41, 0x5f, 0x46, 0x54, 0x5a, 0x00
	.type		_$_str_$_2,@object
	.size		_$_str_$_2,(.L_1 - _$_str_$_2)
_$_str_$_2:
        /*000b*/ 	.byte	0x5f, 0x5f, 0x43, 0x55, 0x44, 0x41, 0x5f, 0x50, 0x52, 0x45, 0x43, 0x5f, 0x53, 0x51, 0x52, 0x54
        /*001b*/ 	.byte	0x00
.L_1:


//--------------------- .nv.constant0.triton_poi_fused__native_batch_norm_legit_no_training_add_relu_17 --------------------------
	.section	.nv.constant0.triton_poi_fused__native_batch_norm_legit_no_training_add_relu_17,"a",@progbits
	.sectionflags	@""
	.align	4
.nv.constant0.triton_poi_fused__native_batch_norm_legit_no_training_add_relu_17:
	.zero		620
